//
// Generated by NVIDIA NVVM Compiler
//
// Compiler Build ID: CL-36424714
// Cuda compilation tools, release 13.0, V13.0.88
// Based on NVVM 20.0.0
//

.version 9.0
.target sm_100
.address_size 64

	// .globl	_Z23vecMultiplicationKernelPfS_S_i

.visible .entry _Z23vecMultiplicationKernelPfS_S_i(
	.param .u64 .ptr .align 1 _Z23vecMultiplicationKernelPfS_S_i_param_0,
	.param .u64 .ptr .align 1 _Z23vecMultiplicationKernelPfS_S_i_param_1,
	.param .u64 .ptr .align 1 _Z23vecMultiplicationKernelPfS_S_i_param_2,
	.param .u32 _Z23vecMultiplicationKernelPfS_S_i_param_3
)
{
	.reg .pred 	%p<10>;
	.reg .b32 	%r<42>;
	.reg .b32 	%f<67>;
	.reg .b64 	%rd<67>;

	ld.param.u64 	%rd14, [_Z23vecMultiplicationKernelPfS_S_i_param_0];
	ld.param.u64 	%rd15, [_Z23vecMultiplicationKernelPfS_S_i_param_1];
	ld.param.u32 	%r19, [_Z23vecMultiplicationKernelPfS_S_i_param_3];
	cvta.to.global.u64 	%rd1, %rd15;
	cvta.to.global.u64 	%rd2, %rd14;
	mov.u32 	%r20, %ctaid.x;
	mov.u32 	%r21, %ntid.x;
	mov.u32 	%r22, %tid.x;
	mad.lo.s32 	%r1, %r20, %r21, %r22;
	mov.u32 	%r23, %ctaid.y;
	mov.u32 	%r24, %ntid.y;
	mov.u32 	%r25, %tid.y;
	mad.lo.s32 	%r26, %r23, %r24, %r25;
	max.s32 	%r27, %r1, %r26;
	setp.ge.s32 	%p1, %r27, %r19;
	@%p1 bra 	$L__BB0_13;
	mul.lo.s32 	%r3, %r19, %r26;
	and.b32  	%r4, %r19, 7;
	setp.lt.u32 	%p2, %r19, 8;
	mov.f32 	%f66, 0f00000000;
	mov.b32 	%r40, 0;
	@%p2 bra 	$L__BB0_4;
	and.b32  	%r40, %r19, 2147483640;
	neg.s32 	%r38, %r40;
	mul.wide.s32 	%rd16, %r19, 4;
	add.s64 	%rd3, %rd1, %rd16;
	shl.b32 	%r7, %r19, 3;
	mul.wide.s32 	%rd17, %r19, 8;
	add.s64 	%rd4, %rd1, %rd17;
	mul.wide.s32 	%rd18, %r19, 12;
	add.s64 	%rd5, %rd1, %rd18;
	mul.wide.s32 	%rd19, %r19, 16;
	add.s64 	%rd6, %rd1, %rd19;
	mul.wide.s32 	%rd20, %r19, 20;
	add.s64 	%rd7, %rd1, %rd20;
	mul.wide.s32 	%rd21, %r19, 24;
	add.s64 	%rd8, %rd1, %rd21;
	mul.wide.s32 	%rd22, %r19, 28;
	add.s64 	%rd9, %rd1, %rd22;
	mul.wide.u32 	%rd23, %r3, 4;
	add.s64 	%rd24, %rd23, %rd2;
	add.s64 	%rd66, %rd24, 16;
	mov.f32 	%f66, 0f00000000;
	mov.u32 	%r37, %r1;
$L__BB0_3:
	.pragma "nounroll";
	mul.wide.s32 	%rd25, %r37, 4;
	add.s64 	%rd26, %rd3, %rd25;
	add.s64 	%rd27, %rd4, %rd25;
	add.s64 	%rd28, %rd5, %rd25;
	add.s64 	%rd29, %rd6, %rd25;
	add.s64 	%rd30, %rd7, %rd25;
	add.s64 	%rd31, %rd8, %rd25;
	add.s64 	%rd32, %rd9, %rd25;
	add.s64 	%rd33, %rd1, %rd25;
	ld.global.f32 	%f16, [%rd66+-16];
	ld.global.f32 	%f17, [%rd33];
	fma.rn.f32 	%f18, %f16, %f17, %f66;
	ld.global.f32 	%f19, [%rd66+-12];
	ld.global.f32 	%f20, [%rd26];
	fma.rn.f32 	%f21, %f19, %f20, %f18;
	ld.global.f32 	%f22, [%rd66+-8];
	ld.global.f32 	%f23, [%rd27];
	fma.rn.f32 	%f24, %f22, %f23, %f21;
	ld.global.f32 	%f25, [%rd66+-4];
	ld.global.f32 	%f26, [%rd28];
	fma.rn.f32 	%f27, %f25, %f26, %f24;
	ld.global.f32 	%f28, [%rd66];
	ld.global.f32 	%f29, [%rd29];
	fma.rn.f32 	%f30, %f28, %f29, %f27;
	ld.global.f32 	%f31, [%rd66+4];
	ld.global.f32 	%f32, [%rd30];
	fma.rn.f32 	%f33, %f31, %f32, %f30;
	ld.global.f32 	%f34, [%rd66+8];
	ld.global.f32 	%f35, [%rd31];
	fma.rn.f32 	%f36, %f34, %f35, %f33;
	ld.global.f32 	%f37, [%rd66+12];
	ld.global.f32 	%f38, [%rd32];
	fma.rn.f32 	%f66, %f37, %f38, %f36;
	add.s32 	%r38, %r38, 8;
	add.s32 	%r37, %r37, %r7;
	add.s64 	%rd66, %rd66, 32;
	setp.ne.s32 	%p3, %r38, 0;
	@%p3 bra 	$L__BB0_3;
$L__BB0_4:
	setp.eq.s32 	%p4, %r4, 0;
	@%p4 bra 	$L__BB0_12;
	and.b32  	%r13, %r19, 3;
	setp.lt.u32 	%p5, %r4, 4;
	@%p5 bra 	$L__BB0_7;
	add.s32 	%r29, %r40, %r3;
	mul.wide.u32 	%rd34, %r29, 4;
	add.s64 	%rd35, %rd2, %rd34;
	ld.global.f32 	%f40, [%rd35];
	mad.lo.s32 	%r30, %r40, %r19, %r1;
	mul.wide.s32 	%rd36, %r30, 4;
	add.s64 	%rd37, %rd1, %rd36;
	ld.global.f32 	%f41, [%rd37];
	fma.rn.f32 	%f42, %f40, %f41, %f66;
	cvt.u64.u32 	%rd38, %r3;
	cvt.u64.u32 	%rd39, %r40;
	add.s64 	%rd40, %rd39, %rd38;
	shl.b64 	%rd41, %rd40, 2;
	add.s64 	%rd42, %rd2, %rd41;
	ld.global.f32 	%f43, [%rd42+4];
	mul.wide.s32 	%rd43, %r19, 4;
	add.s64 	%rd44, %rd37, %rd43;
	ld.global.f32 	%f44, [%rd44];
	fma.rn.f32 	%f45, %f43, %f44, %f42;
	ld.global.f32 	%f46, [%rd42+8];
	add.s64 	%rd45, %rd44, %rd43;
	ld.global.f32 	%f47, [%rd45];
	fma.rn.f32 	%f48, %f46, %f47, %f45;
	ld.global.f32 	%f49, [%rd42+12];
	add.s64 	%rd46, %rd45, %rd43;
	ld.global.f32 	%f50, [%rd46];
	fma.rn.f32 	%f66, %f49, %f50, %f48;
	add.s32 	%r40, %r40, 4;
$L__BB0_7:
	setp.eq.s32 	%p6, %r13, 0;
	@%p6 bra 	$L__BB0_12;
	setp.eq.s32 	%p7, %r13, 1;
	@%p7 bra 	$L__BB0_10;
	add.s32 	%r31, %r40, %r3;
	mul.wide.u32 	%rd47, %r31, 4;
	add.s64 	%rd48, %rd2, %rd47;
	ld.global.f32 	%f52, [%rd48];
	mad.lo.s32 	%r32, %r40, %r19, %r1;
	mul.wide.s32 	%rd49, %r32, 4;
	add.s64 	%rd50, %rd1, %rd49;
	ld.global.f32 	%f53, [%rd50];
	fma.rn.f32 	%f54, %f52, %f53, %f66;
	cvt.u64.u32 	%rd51, %r3;
	cvt.u64.u32 	%rd52, %r40;
	add.s64 	%rd53, %rd52, %rd51;
	shl.b64 	%rd54, %rd53, 2;
	add.s64 	%rd55, %rd2, %rd54;
	ld.global.f32 	%f55, [%rd55+4];
	mul.wide.s32 	%rd56, %r19, 4;
	add.s64 	%rd57, %rd50, %rd56;
	ld.global.f32 	%f56, [%rd57];
	fma.rn.f32 	%f66, %f55, %f56, %f54;
	add.s32 	%r40, %r40, 2;
$L__BB0_10:
	and.b32  	%r33, %r19, 1;
	setp.eq.b32 	%p8, %r33, 1;
	not.pred 	%p9, %p8;
	@%p9 bra 	$L__BB0_12;
	add.s32 	%r34, %r40, %r3;
	mul.wide.u32 	%rd58, %r34, 4;
	add.s64 	%rd59, %rd2, %rd58;
	ld.global.f32 	%f57, [%rd59];
	mad.lo.s32 	%r35, %r40, %r19, %r1;
	mul.wide.s32 	%rd60, %r35, 4;
	add.s64 	%rd61, %rd1, %rd60;
	ld.global.f32 	%f58, [%rd61];
	fma.rn.f32 	%f66, %f57, %f58, %f66;
$L__BB0_12:
	ld.param.u64 	%rd65, [_Z23vecMultiplicationKernelPfS_S_i_param_2];
	add.s32 	%r36, %r3, %r1;
	cvta.to.global.u64 	%rd62, %rd65;
	mul.wide.s32 	%rd63, %r36, 4;
	add.s64 	%rd64, %rd62, %rd63;
	st.global.f32 	[%rd64], %f66;
$L__BB0_13:
	ret;

}


// ===== COMPILED SASS (sm_100) =====

	.target	sm_100

	.elftype	@"ET_EXEC"


//--------------------- .note.nv.tkinfo           --------------------------
	.section	.note.nv.tkinfo,"",@"SHT_NOTE"
	.sectionflags	@"SHF_NOTE_NV_TKINFO"
	.tkinfo
        /*0018*/ 	.word	0x00000002
        /*0030*/ 	.string	""
        /*0030*/ 	.string	"ptxas"
        /*0030*/ 	.string	"Cuda compilation tools, release 13.0, V13.0.88"
        /*0030*/ 	.string	"Build cuda_13.0.r13.0/compiler.36424714_0"
        /*0030*/ 	.string	"-arch sm_100 -m 64 "



//--------------------- .note.nv.cuinfo           --------------------------
	.section	.note.nv.cuinfo,"",@"SHT_NOTE"
	.sectionflags	@"SHF_NOTE_NV_CUINFO"
        /*0018*/ 	.short	0x0002
        /*001a*/ 	.short	0x0064
        /*001c*/ 	.short	0x0082
	.zero		2


//--------------------- .nv.info                  --------------------------
	.section	.nv.info,"",@"SHT_CUDA_INFO"
	.align	4


	//----- nvinfo : EIATTR_REGCOUNT
	.align		4
        /*0000*/ 	.byte	0x04, 0x2f
        /*0002*/ 	.short	(.L_1 - .L_0)
	.align		4
.L_0:
        /*0004*/ 	.word	index@(_Z23vecMultiplicationKernelPfS_S_i)
        /*0008*/ 	.word	0x0000001e


	//----- nvinfo : EIATTR_FRAME_SIZE
	.align		4
.L_1:
        /*000c*/ 	.byte	0x04, 0x11
        /*000e*/ 	.short	(.L_3 - .L_2)
	.align		4
.L_2:
        /*0010*/ 	.word	index@(_Z23vecMultiplicationKernelPfS_S_i)
        /*0014*/ 	.word	0x00000000


	//----- nvinfo : EIATTR_MIN_STACK_SIZE
	.align		4
.L_3:
        /*0018*/ 	.byte	0x04, 0x12
        /*001a*/ 	.short	(.L_5 - .L_4)
	.align		4
.L_4:
        /*001c*/ 	.word	index@(_Z23vecMultiplicationKernelPfS_S_i)
        /*0020*/ 	.word	0x00000000
.L_5:


//--------------------- .nv.compat                --------------------------
	.section	.nv.compat,"",@"SHT_CUDA_COMPAT_INFO"
	.align	4
        /*0000*/ 	.byte	0x02, 0x09, 0x00, 0x00, 0x02, 0x02, 0x01, 0x00, 0x02, 0x05, 0x05, 0x00, 0x03, 0x07, 0x01, 0x01
        /*0010*/ 	.byte	0x02, 0x03, 0x00, 0x00, 0x02, 0x06, 0x01, 0x00, 0x04, 0x0b, 0x08, 0x00, 0x09, 0x00, 0x00, 0x00
        /*0020*/ 	.byte	0x00, 0x00, 0x00, 0x00


//--------------------- .nv.info._Z23vecMultiplicationKernelPfS_S_i --------------------------
	.section	.nv.info._Z23vecMultiplicationKernelPfS_S_i,"",@"SHT_CUDA_INFO"
	.sectionflags	@""
	.align	4


	//----- nvinfo : EIATTR_CUDA_API_VERSION
	.align		4
        /*0000*/ 	.byte	0x04, 0x37
        /*0002*/ 	.short	(.L_7 - .L_6)
.L_6:
        /*0004*/ 	.word	0x00000082


	//----- nvinfo : EIATTR_KPARAM_INFO
	.align		4
.L_7:
        /*0008*/ 	.byte	0x04, 0x17
        /*000a*/ 	.short	(.L_9 - .L_8)
.L_8:
        /*000c*/ 	.word	0x00000000
        /*0010*/ 	.short	0x0003
        /*0012*/ 	.short	0x0018
        /*0014*/ 	.byte	0x00, 0xf0, 0x11, 0x00


	//----- nvinfo : EIATTR_KPARAM_INFO
	.align		4
.L_9:
        /*0018*/ 	.byte	0x04, 0x17
        /*001a*/ 	.short	(.L_11 - .L_10)
.L_10:
        /*001c*/ 	.word	0x00000000
        /*0020*/ 	.short	0x0002
        /*0022*/ 	.short	0x0010
        /*0024*/ 	.byte	0x00, 0xf5, 0x21, 0x00


	//----- nvinfo : EIATTR_KPARAM_INFO
	.align		4
.L_11:
        /*0028*/ 	.byte	0x04, 0x17
        /*002a*/ 	.short	(.L_13 - .L_12)
.L_12:
        /*002c*/ 	.word	0x00000000
        /*0030*/ 	.short	0x0001
        /*0032*/ 	.short	0x0008
        /*0034*/ 	.byte	0x00, 0xf5, 0x21, 0x00


	//----- nvinfo : EIATTR_KPARAM_INFO
	.align		4
.L_13:
        /*0038*/ 	.byte	0x04, 0x17
        /*003a*/ 	.short	(.L_15 - .L_14)
.L_14:
        /*003c*/ 	.word	0x00000000
        /*0040*/ 	.short	0x0000
        /*0042*/ 	.short	0x0000
        /*0044*/ 	.byte	0x00, 0xf5, 0x21, 0x00


	//----- nvinfo : EIATTR_SPARSE_MMA_MASK
	.align		4
.L_15:
        /*0048*/ 	.byte	0x03, 0x50
        /*004a*/ 	.short	0x0000


	//----- nvinfo : EIATTR_MAXREG_COUNT
	.align		4
        /*004c*/ 	.byte	0x03, 0x1b
        /*004e*/ 	.short	0x00ff


	//----- nvinfo : EIATTR_MERCURY_ISA_VERSION
	.align		4
        /*0050*/ 	.byte	0x03, 0x5f
        /*0052*/ 	.short	0x0101


	//----- nvinfo : EIATTR_VRC_CTA_INIT_COUNT
	.align		4
        /*0054*/ 	.byte	0x02, 0x4a
	.zero		1
	.zero		1


	//----- nvinfo : EIATTR_EXIT_INSTR_OFFSETS
	.align		4
        /*0058*/ 	.byte	0x04, 0x1c
        /*005a*/ 	.short	(.L_17 - .L_16)


	//   ....[0]....
.L_16:
        /*005c*/ 	.word	0x000000c0


	//   ....[1]....
        /*0060*/ 	.word	0x00000a90


	//----- nvinfo : EIATTR_CBANK_PARAM_SIZE
	.align		4
.L_17:
        /*0064*/ 	.byte	0x03, 0x19
        /*0066*/ 	.short	0x001c


	//----- nvinfo : EIATTR_PARAM_CBANK
	.align		4
        /*0068*/ 	.byte	0x04, 0x0a
        /*006a*/ 	.short	(.L_19 - .L_18)
	.align		4
.L_18:
        /*006c*/ 	.word	index@(.nv.constant0._Z23vecMultiplicationKernelPfS_S_i)
        /*0070*/ 	.short	0x0380
        /*0072*/ 	.short	0x001c


	//----- nvinfo : EIATTR_SW_WAR
	.align		4
.L_19:
        /*0074*/ 	.byte	0x04, 0x36
        /*0076*/ 	.short	(.L_21 - .L_20)
.L_20:
        /*0078*/ 	.word	0x00000008
.L_21:


//--------------------- .nv.callgraph             --------------------------
	.section	.nv.callgraph,"",@"SHT_CUDA_CALLGRAPH"
	.align	4
	.sectionentsize	8
	.align		4
        /*0000*/ 	.word	0x00000000
	.align		4
        /*0004*/ 	.word	0xffffffff
	.align		4
        /*0008*/ 	.word	0x00000000
	.align		4
        /*000c*/ 	.word	0xfffffffe
	.align		4
        /*0010*/ 	.word	0x00000000
	.align		4
        /*0014*/ 	.word	0xfffffffd
	.align		4
        /*0018*/ 	.word	0x00000000
	.align		4
        /*001c*/ 	.word	0xfffffffc


//--------------------- .text._Z23vecMultiplicationKernelPfS_S_i --------------------------
	.section	.text._Z23vecMultiplicationKernelPfS_S_i,"ax",@progbits
	.align	128
        .global         _Z23vecMultiplicationKernelPfS_S_i
        .type           _Z23vecMultiplicationKernelPfS_S_i,@function
        .size           _Z23vecMultiplicationKernelPfS_S_i,(.L_x_5 - _Z23vecMultiplicationKernelPfS_S_i)
        .other          _Z23vecMultiplicationKernelPfS_S_i,@"STO_CUDA_ENTRY STV_DEFAULT"
_Z23vecMultiplicationKernelPfS_S_i:
.text._Z23vecMultiplicationKernelPfS_S_i:
[----:B------:R-:W-:Y:S01]  /*0000*/  LDC R1, c[0x0][0x37c] ;  /* 0x0000df00ff017b82 */ /* 0x000fe20000000800 */
[----:B------:R-:W0:Y:S07]  /*0010*/  S2R R3, SR_TID.X ;  /* 0x0000000000037919 */ /* 0x000e2e0000002100 */
[----:B------:R-:W0:Y:S01]  /*0020*/  LDC R0, c[0x0][0x360] ;  /* 0x0000d800ff007b82 */ /* 0x000e220000000800 */
[----:B------:R-:W1:Y:S01]  /*0030*/  LDCU UR20, c[0x0][0x398] ;  /* 0x00007300ff1477ac */ /* 0x000e620008000800 */
[----:B------:R-:W2:Y:S06]  /*0040*/  S2R R2, SR_TID.Y ;  /* 0x0000000000027919 */ /* 0x000eac0000002200 */
[----:B------:R-:W0:Y:S08]  /*0050*/  S2UR UR4, SR_CTAID.X ;  /* 0x00000000000479c3 */ /* 0x000e300000002500 */
[----:B------:R-:W2:Y:S08]  /*0060*/  S2UR UR5, SR_CTAID.Y ;  /* 0x00000000000579c3 */ /* 0x000eb00000002600 */
[----:B------:R-:W2:Y:S01]  /*0070*/  LDC R13, c[0x0][0x364] ;  /* 0x0000d900ff0d7b82 */ /* 0x000ea20000000800 */
[----:B0-----:R-:W-:-:S02]  /*0080*/  IMAD R0, R0, UR4, R3 ;  /* 0x0000000400007c24 */ /* 0x001fc4000f8e0203 */
[----:B--2---:R-:W-:-:S05]  /*0090*/  IMAD R13, R13, UR5, R2 ;  /* 0x000000050d0d7c24 */ /* 0x004fca000f8e0202 */
[----:B------:R-:W-:-:S04]  /*00a0*/  VIMNMX R2, PT, PT, R0, R13, !PT ;  /* 0x0000000d00027248 */ /* 0x000fc80007fe0100 */
[----:B-1----:R-:W-:-:S13]  /*00b0*/  ISETP.GE.AND P0, PT, R2, UR20, PT ;  /* 0x0000001402007c0c */ /* 0x002fda000bf06270 */
[----:B------:R-:W-:Y:S05]  /*00c0*/  @P0 EXIT ;  /* 0x000000000000094d */ /* 0x000fea0003800000 */
[----:B------:R-:W-:Y:S01]  /*00d0*/  UISETP.GE.U32.AND UP0, UPT, UR20, 0x8, UPT ;  /* 0x000000081400788c */ /* 0x000fe2000bf06070 */
[----:B------:R-:W-:Y:S02]  /*00e0*/  HFMA2 R12, -RZ, RZ, 0, 0 ;  /* 0x00000000ff0c7431 */ /* 0x000fe400000001ff */
[----:B------:R-:W-:Y:S01]  /*00f0*/  IMAD R13, R13, UR20, RZ ;  /* 0x000000140d0d7c24 */ /* 0x000fe2000f8e02ff */
[----:B------:R-:W-:Y:S01]  /*0100*/  UMOV UR4, URZ ;  /* 0x000000ff00047c82 */ /* 0x000fe20008000000 */
[----:B------:R-:W0:Y:S04]  /*0110*/  LDCU.64 UR18, c[0x0][0x358] ;  /* 0x00006b00ff1277ac */ /* 0x000e280008000a00 */
[----:B------:R-:W-:Y:S05]  /*0120*/  BRA.U !UP0, `(.L_x_0) ;  /* 0x0000000508047547 */ /* 0x000fea000b800000 */
[----:B------:R-:W1:Y:S01]  /*0130*/  LDCU.128 UR24, c[0x0][0x380] ;  /* 0x00007000ff1877ac */ /* 0x000e620008000c00 */
[----:B------:R-:W-:Y:S02]  /*0140*/  MOV R12, RZ ;  /* 0x000000ff000c7202 */ /* 0x000fe40000000f00 */
[----:B------:R-:W-:Y:S01]  /*0150*/  MOV R14, R0 ;  /* 0x00000000000e7202 */ /* 0x000fe20000000f00 */
[----:B------:R-:W-:-:S04]  /*0160*/  ULOP3.LUT UR4, UR20, 0x7ffffff8, URZ, 0xc0, !UPT ;  /* 0x7ffffff814047892 */ /* 0x000fc8000f8ec0ff */
[----:B------:R-:W-:Y:S01]  /*0170*/  UIADD3 UR5, UPT, UPT, -UR4, URZ, URZ ;  /* 0x000000ff04057290 */ /* 0x000fe2000fffe1ff */
[----:B-1----:R-:W-:Y:S01]  /*0180*/  MOV R2, UR24 ;  /* 0x0000001800027c02 */ /* 0x002fe20008000f00 */
[----:B------:R-:W-:Y:S01]  /*0190*/  UIMAD.WIDE UR6, UR20, 0x8, UR26 ;  /* 0x00000008140678a5 */ /* 0x000fe2000f8e021a */
[----:B------:R-:W-:Y:S01]  /*01a0*/  MOV R3, UR25 ;  /* 0x0000001900037c02 */ /* 0x000fe20008000f00 */
[----:B------:R-:W-:Y:S02]  /*01b0*/  UIMAD.WIDE UR8, UR20, 0xc, UR26 ;  /* 0x0000000c140878a5 */ /* 0x000fe4000f8e021a */
[----:B------:R-:W-:Y:S01]  /*01c0*/  UIMAD.WIDE UR10, UR20, 0x10, UR26 ;  /* 0x00000010140a78a5 */ /* 0x000fe2000f8e021a */
[----:B------:R-:W-:Y:S01]  /*01d0*/  IMAD.WIDE.U32 R2, R13, 0x4, R2 ;  /* 0x000000040d027825 */ /* 0x000fe200078e0002 */
[----:B------:R-:W-:Y:S02]  /*01e0*/  UIMAD.WIDE UR12, UR20, 0x14, UR26 ;  /* 0x00000014140c78a5 */ /* 0x000fe4000f8e021a */
[----:B------:R-:W-:Y:S01]  /*01f0*/  UIMAD.WIDE UR14, UR20, 0x18, UR26 ;  /* 0x00000018140e78a5 */ /* 0x000fe2000f8e021a */
[----:B------:R-:W-:Y:S01]  /*0200*/  IADD3 R2, P0, PT, R2, 0x10, RZ ;  /* 0x0000001002027810 */ /* 0x000fe20007f1e0ff */
[----:B------:R-:W-:-:S03]  /*0210*/  UIMAD.WIDE UR16, UR20, 0x1c, UR26 ;  /* 0x0000001c141078a5 */ /* 0x000fc6000f8e021a */
[----:B------:R-:W-:-:S09]  /*0220*/  IADD3.X R3, PT, PT, RZ, R3, RZ, P0, !PT ;  /* 0x00000003ff037210 */ /* 0x000fd200007fe4ff */
.L_x_1:
[----:B------:R-:W-:Y:S01]  /*0230*/  UIMAD.WIDE UR22, UR20, 0x4, UR26 ;  /* 0x00000004141678a5 */ /* 0x000fe2000f8e021a */
[----:B------:R-:W-:Y:S02]  /*0240*/  IMAD.MOV.U32 R23, RZ, RZ, 0x4 ;  /* 0x00000004ff177424 */ /* 0x000fe400078e00ff */
[----:B------:R-:W-:Y:S01]  /*0250*/  HFMA2 R11, -RZ, RZ, 0, 2.384185791015625e-07 ;  /* 0x00000004ff0b7431 */ /* 0x000fe200000001ff */
[----:B------:R-:W-:Y:S01]  /*0260*/  MOV R25, 0x4 ;  /* 0x0000000400197802 */ /* 0x000fe20000000f00 */
[----:B0-----:R-:W2:Y:S01]  /*0270*/  LDG.E R21, desc[UR18][R2.64+-0x10] ;  /* 0xfffff01202157981 */ /* 0x001ea2000c1e1900 */
[C---:B------:R-:W-:Y:S01]  /*0280*/  IMAD.WIDE R22, R14.reuse, R23, UR26 ;  /* 0x0000001a0e167e25 */ /* 0x040fe2000f8e0217 */
[----:B------:R-:W-:Y:S02]  /*0290*/  MOV R8, UR22 ;  /* 0x0000001600087c02 */ /* 0x000fe40008000f00 */
[----:B------:R-:W-:Y:S01]  /*02a0*/  MOV R9, UR23 ;  /* 0x0000001700097c02 */ /* 0x000fe20008000f00 */
[----:B------:R-:W3:Y:S02]  /*02b0*/  LDG.E R19, desc[UR18][R2.64+-0xc] ;  /* 0xfffff41202137981 */ /* 0x000ee4000c1e1900 */
[----:B------:R-:W-:-:S02]  /*02c0*/  IMAD.WIDE R8, R14, 0x4, R8 ;  /* 0x000000040e087825 */ /* 0x000fc400078e0208 */
[----:B------:R-:W2:Y:S01]  /*02d0*/  LDG.E R22, desc[UR18][R22.64] ;  /* 0x0000001216167981 */ /* 0x000ea2000c1e1900 */
[----:B------:R-:W-:Y:S01]  /*02e0*/  MOV R5, 0x4 ;  /* 0x0000000400057802 */ /* 0x000fe20000000f00 */
[C---:B------:R-:W-:Y:S02]  /*02f0*/  IMAD.WIDE R24, R14.reuse, R25, UR6 ;  /* 0x000000060e187e25 */ /* 0x040fe4000f8e0219 */
[----:B------:R0:W3:Y:S02]  /*0300*/  LDG.E R20, desc[UR18][R8.64] ;  /* 0x0000001208147981 */ /* 0x0000e4000c1e1900 */
[----:B------:R-:W-:Y:S02]  /*0310*/  IMAD.WIDE R10, R14, R11, UR8 ;  /* 0x000000080e0a7e25 */ /* 0x000fe4000f8e020b */
[----:B------:R-:W4:Y:S04]  /*0320*/  LDG.E R18, desc[UR18][R24.64] ;  /* 0x0000001218127981 */ /* 0x000f28000c1e1900 */
[----:B------:R-:W4:Y:S01]  /*0330*/  LDG.E R17, desc[UR18][R2.64+-0x8] ;  /* 0xfffff81202117981 */ /* 0x000f22000c1e1900 */
[----:B0-----:R-:W-:-:S02]  /*0340*/  HFMA2 R9, -RZ, RZ, 0, 2.384185791015625e-07 ;  /* 0x00000004ff097431 */ /* 0x001fc400000001ff */
[----:B------:R-:W-:Y:S01]  /*0350*/  IMAD.MOV.U32 R7, RZ, RZ, 0x4 ;  /* 0x00000004ff077424 */ /* 0x000fe200078e00ff */
[----:B------:R0:W5:Y:S01]  /*0360*/  LDG.E R16, desc[UR18][R10.64] ;  /* 0x000000120a107981 */ /* 0x000162000c1e1900 */
[----:B------:R-:W-:-:S03]  /*0370*/  IMAD.WIDE R4, R14, R5, UR10 ;  /* 0x0000000a0e047e25 */ /* 0x000fc6000f8e0205 */
[----:B------:R-:W5:Y:S01]  /*0380*/  LDG.E R15, desc[UR18][R2.64+-0x4] ;  /* 0xfffffc12020f7981 */ /* 0x000f62000c1e1900 */
[C---:B------:R-:W-:Y:S01]  /*0390*/  IMAD.WIDE R6, R14.reuse, R7, UR12 ;  /* 0x0000000c0e067e25 */ /* 0x040fe2000f8e0207 */
[----:B------:R-:W-:Y:S02]  /*03a0*/  MOV R27, 0x4 ;  /* 0x00000004001b7802 */ /* 0x000fe40000000f00 */
[----:B------:R1:W5:Y:S01]  /*03b0*/  LDG.E R4, desc[UR18][R4.64] ;  /* 0x0000001204047981 */ /* 0x000362000c1e1900 */
[----:B------:R-:W-:-:S03]  /*03c0*/  IMAD.WIDE R8, R14, R9, UR14 ;  /* 0x0000000e0e087e25 */ /* 0x000fc6000f8e0209 */
[----:B------:R-:W5:Y:S01]  /*03d0*/  LDG.E R23, desc[UR18][R2.64] ;  /* 0x0000001202177981 */ /* 0x000f62000c1e1900 */
[----:B0-----:R-:W-:-:S03]  /*03e0*/  IMAD.WIDE R10, R14, R27, UR16 ;  /* 0x000000100e0a7e25 */ /* 0x001fc6000f8e021b */
[----:B------:R-:W5:Y:S04]  /*03f0*/  LDG.E R7, desc[UR18][R6.64] ;  /* 0x0000001206077981 */ /* 0x000f68000c1e1900 */
[----:B------:R-:W5:Y:S04]  /*0400*/  LDG.E R24, desc[UR18][R2.64+0x4] ;  /* 0x0000041202187981 */ /* 0x000f68000c1e1900 */
[----:B------:R-:W5:Y:S04]  /*0410*/  LDG.E R8, desc[UR18][R8.64] ;  /* 0x0000001208087981 */ /* 0x000f68000c1e1900 */
[----:B------:R-:W5:Y:S04]  /*0420*/  LDG.E R25, desc[UR18][R2.64+0x8] ;  /* 0x0000081202197981 */ /* 0x000f68000c1e1900 */
[----:B------:R-:W5:Y:S04]  /*0430*/  LDG.E R10, desc[UR18][R10.64] ;  /* 0x000000120a0a7981 */ /* 0x000f68000c1e1900 */
[----:B------:R0:W5:Y:S01]  /*0440*/  LDG.E R27, desc[UR18][R2.64+0xc] ;  /* 0x00000c12021b7981 */ /* 0x000162000c1e1900 */
[----:B------:R-:W-:-:S04]  /*0450*/  UIADD3 UR5, UPT, UPT, UR5, 0x8, URZ ;  /* 0x0000000805057890 */ /* 0x000fc8000fffe0ff */
[----:B------:R-:W-:Y:S01]  /*0460*/  UISETP.NE.AND UP0, UPT, UR5, URZ, UPT ;  /* 0x000000ff0500728c */ /* 0x000fe2000bf05270 */
[----:B-1----:R-:W-:Y:S02]  /*0470*/  MOV R5, UR20 ;  /* 0x0000001400057c02 */ /* 0x002fe40008000f00 */
[----:B0-----:R-:W-:Y:S02]  /*0480*/  IADD3 R2, P0, PT, R2, 0x20, RZ ;  /* 0x0000002002027810 */ /* 0x001fe40007f1e0ff */
[----:B------:R-:W-:Y:S02]  /*0490*/  LEA R14, R5, R14, 0x3 ;  /* 0x0000000e050e7211 */ /* 0x000fe400078e18ff */
[----:B------:R-:W-:Y:S01]  /*04a0*/  IADD3.X R3, PT, PT, RZ, R3, RZ, P0, !PT ;  /* 0x00000003ff037210 */ /* 0x000fe200007fe4ff */
[----:B--2---:R-:W-:-:S04]  /*04b0*/  FFMA R22, R21, R22, R12 ;  /* 0x0000001615167223 */ /* 0x004fc8000000000c */
[----:B---3--:R-:W-:-:S04]  /*04c0*/  FFMA R20, R19, R20, R22 ;  /* 0x0000001413147223 */ /* 0x008fc80000000016 */
[----:B----4-:R-:W-:-:S04]  /*04d0*/  FFMA R18, R17, R18, R20 ;  /* 0x0000001211127223 */ /* 0x010fc80000000014 */
[----:B-----5:R-:W-:-:S04]  /*04e0*/  FFMA R16, R15, R16, R18 ;  /* 0x000000100f107223 */ /* 0x020fc80000000012 */
[----:B------:R-:W-:-:S04]  /*04f0*/  FFMA R23, R23, R4, R16 ;  /* 0x0000000417177223 */ /* 0x000fc80000000010 */
[----:B------:R-:W-:-:S04]  /*0500*/  FFMA R24, R24, R7, R23 ;  /* 0x0000000718187223 */ /* 0x000fc80000000017 */
[----:B------:R-:W-:-:S04]  /*0510*/  FFMA R8, R25, R8, R24 ;  /* 0x0000000819087223 */ /* 0x000fc80000000018 */
[----:B------:R-:W-:Y:S01]  /*0520*/  FFMA R12, R27, R10, R8 ;  /* 0x0000000a1b0c7223 */ /* 0x000fe20000000008 */
[----:B------:R-:W-:Y:S06]  /*0530*/  BRA.U UP0, `(.L_x_1) ;  /* 0xfffffffd003c7547 */ /* 0x000fec000b83ffff */
.L_x_0:
[----:B------:R-:W-:-:S04]  /*0540*/  ULOP3.LUT UR6, UR20, 0x7, URZ, 0xc0, !UPT ;  /* 0x0000000714067892 */ /* 0x000fc8000f8ec0ff */
[----:B------:R-:W-:-:S09]  /*0550*/  UISETP.NE.AND UP0, UPT, UR6, URZ, UPT ;  /* 0x000000ff0600728c */ /* 0x000fd2000bf05270 */
[----:B------:R-:W-:Y:S05]  /*0560*/  BRA.U !UP0, `(.L_x_2) ;  /* 0x0000000508387547 */ /* 0x000fea000b800000 */
[----:B------:R-:W-:Y:S02]  /*0570*/  UISETP.GE.U32.AND UP0, UPT, UR6, 0x4, UPT ;  /* 0x000000040600788c */ /* 0x000fe4000bf06070 */
[----:B------:R-:W-:-:S04]  /*0580*/  ULOP3.LUT UR5, UR20, 0x3, URZ, 0xc0, !UPT ;  /* 0x0000000314057892 */ /* 0x000fc8000f8ec0ff */
[----:B------:R-:W-:-:S03]  /*0590*/  UISETP.NE.AND UP1, UPT, UR5, URZ, UPT ;  /* 0x000000ff0500728c */ /* 0x000fc6000bf25270 */
[----:B------:R-:W-:Y:S08]  /*05a0*/  BRA.U !UP0, `(.L_x_3) ;  /* 0x00000001087c7547 */ /* 0x000ff0000b800000 */
[----:B------:R-:W1:Y:S01]  /*05b0*/  LDC.64 R6, c[0x0][0x388] ;  /* 0x0000e200ff067b82 */ /* 0x000e620000000a00 */
[----:B------:R-:W2:Y:S01]  /*05c0*/  LDCU.64 UR6, c[0x0][0x380] ;  /* 0x00007000ff0677ac */ /* 0x000ea20008000a00 */
[----:B------:R-:W-:Y:S01]  /*05d0*/  IMAD.U32 R9, RZ, RZ, UR4 ;  /* 0x00000004ff097e24 */ /* 0x000fe2000f8e00ff */
[C---:B------:R-:W-:Y:S02]  /*05e0*/  IADD3 R3, PT, PT, R13.reuse, UR4, RZ ;  /* 0x000000040d037c10 */ /* 0x040fe4000fffe0ff */
[----:B------:R-:W-:Y:S01]  /*05f0*/  IADD3 R10, P0, PT, R13, UR4, RZ ;  /* 0x000000040d0a7c10 */ /* 0x000fe2000ff1e0ff */
[----:B------:R-:W-:Y:S01]  /*0600*/  IMAD R9, R9, UR20, R0 ;  /* 0x0000001409097c24 */ /* 0x000fe2000f8e0200 */
[----:B------:R-:W-:Y:S01]  /*0610*/  MOV R11, UR20 ;  /* 0x00000014000b7c02 */ /* 0x000fe20008000f00 */
[----:B------:R-:W3:Y:S01]  /*0620*/  LDC.64 R4, c[0x0][0x380] ;  /* 0x0000e000ff047b82 */ /* 0x000ee20000000a00 */
[----:B------:R-:W-:Y:S01]  /*0630*/  MOV R15, UR20 ;  /* 0x00000014000f7c02 */ /* 0x000fe20008000f00 */
[----:B-1----:R-:W-:Y:S01]  /*0640*/  IMAD.WIDE R6, R9, 0x4, R6 ;  /* 0x0000000409067825 */ /* 0x002fe200078e0206 */
[----:B------:R-:W-:-:S05]  /*0650*/  MOV R9, UR20 ;  /* 0x0000001400097c02 */ /* 0x000fca0008000f00 */
[----:B------:R-:W-:Y:S02]  /*0660*/  IMAD.WIDE R8, R9, 0x4, R6 ;  /* 0x0000000409087825 */ /* 0x000fe400078e0206 */
[----:B0-----:R-:W4:Y:S02]  /*0670*/  LDG.E R6, desc[UR18][R6.64] ;  /* 0x0000001206067981 */ /* 0x001f24000c1e1900 */
[----:B---3--:R-:W-:Y:S01]  /*0680*/  IMAD.WIDE.U32 R4, R3, 0x4, R4 ;  /* 0x0000000403047825 */ /* 0x008fe200078e0004 */
[----:B------:R-:W-:Y:S01]  /*0690*/  IADD3.X R3, PT, PT, RZ, RZ, RZ, P0, !PT ;  /* 0x000000ffff037210 */ /* 0x000fe200007fe4ff */
[----:B------:R-:W3:Y:S01]  /*06a0*/  LDG.E R17, desc[UR18][R8.64] ;  /* 0x0000001208117981 */ /* 0x000ee2000c1e1900 */
[----:B--2---:R-:W-:-:S03]  /*06b0*/  LEA R2, P0, R10, UR6, 0x2 ;  /* 0x000000060a027c11 */ /* 0x004fc6000f8010ff */
[----:B------:R-:W4:Y:S01]  /*06c0*/  LDG.E R5, desc[UR18][R4.64] ;  /* 0x0000001204057981 */ /* 0x000f22000c1e1900 */
[----:B------:R-:W-:Y:S01]  /*06d0*/  LEA.HI.X R3, R10, UR7, R3, 0x2, P0 ;  /* 0x000000070a037c11 */ /* 0x000fe200080f1403 */
[----:B------:R-:W-:-:S04]  /*06e0*/  IMAD.WIDE R10, R11, 0x4, R8 ;  /* 0x000000040b0a7825 */ /* 0x000fc800078e0208 */
[----:B------:R-:W3:Y:S01]  /*06f0*/  LDG.E R16, desc[UR18][R2.64+0x4] ;  /* 0x0000041202107981 */ /* 0x000ee2000c1e1900 */
[----:B------:R-:W-:-:S03]  /*0700*/  IMAD.WIDE R14, R15, 0x4, R10 ;  /* 0x000000040f0e7825 */ /* 0x000fc600078e020a */
[----:B------:R-:W2:Y:S04]  /*0710*/  LDG.E R19, desc[UR18][R10.64] ;  /* 0x000000120a137981 */ /* 0x000ea8000c1e1900 */
[----:B------:R-:W2:Y:S04]  /*0720*/  LDG.E R18, desc[UR18][R2.64+0x8] ;  /* 0x0000081202127981 */ /* 0x000ea8000c1e1900 */
[----:B------:R-:W5:Y:S04]  /*0730*/  LDG.E R20, desc[UR18][R2.64+0xc] ;  /* 0x00000c1202147981 */ /* 0x000f68000c1e1900 */
[----:B------:R-:W5:Y:S01]  /*0740*/  LDG.E R14, desc[UR18][R14.64] ;  /* 0x000000120e0e7981 */ /* 0x000f62000c1e1900 */
[----:B------:R-:W-:Y:S01]  /*0750*/  UIADD3 UR4, UPT, UPT, UR4, 0x4, URZ ;  /* 0x0000000404047890 */ /* 0x000fe2000fffe0ff */
[----:B----4-:R-:W-:-:S04]  /*0760*/  FFMA R5, R5, R6, R12 ;  /* 0x0000000605057223 */ /* 0x010fc8000000000c */
[----:B---3--:R-:W-:-:S04]  /*0770*/  FFMA R5, R16, R17, R5 ;  /* 0x0000001110057223 */ /* 0x008fc80000000005 */
[----:B--2---:R-:W-:-:S04]  /*0780*/  FFMA R5, R18, R19, R5 ;  /* 0x0000001312057223 */ /* 0x004fc80000000005 */
[----:B-----5:R-:W-:-:S07]  /*0790*/  FFMA R12, R20, R14, R5 ;  /* 0x0000000e140c7223 */ /* 0x020fce0000000005 */
.L_x_3:
[----:B------:R-:W-:Y:S05]  /*07a0*/  BRA.U !UP1, `(.L_x_2) ;  /* 0x0000000109a87547 */ /* 0x000fea000b800000 */
[----:B------:R-:W-:Y:S01]  /*07b0*/  UISETP.NE.AND UP0, UPT, UR5, 0x1, UPT ;  /* 0x000000010500788c */ /* 0x000fe2000bf05270 */
[----:B------:R-:W-:Y:S01]  /*07c0*/  MOV R7, UR4 ;  /* 0x0000000400077c02 */ /* 0x000fe20008000f00 */
[----:B------:R-:W-:Y:S02]  /*07d0*/  ULOP3.LUT UR5, UR20, 0x1, URZ, 0xc0, !UPT ;  /* 0x0000000114057892 */ /* 0x000fe4000f8ec0ff */
[----:B------:R-:W-:Y:S02]  /*07e0*/  MOV R15, UR20 ;  /* 0x00000014000f7c02 */ /* 0x000fe40008000f00 */
[----:B------:R-:W-:Y:S01]  /*07f0*/  UISETP.NE.U32.AND UP1, UPT, UR5, 0x1, UPT ;  /* 0x000000010500788c */ /* 0x000fe2000bf25070 */
[----:B------:R-:W-:-:S04]  /*0800*/  PLOP3.LUT P1, PT, PT, PT, UP0, 0x80, 0x8 ;  /* 0x000000000008781c */ /* 0x000fc80003f2f008 */
[----:B------:R-:W1:Y:S01]  /*0810*/  @UP0 LDCU.128 UR8, c[0x0][0x380] ;  /* 0x00007000ff0807ac */ /* 0x000e620008000c00 */
[----:B------:R-:W-:Y:S01]  /*0820*/  PLOP3.LUT P0, PT, PT, PT, UP1, 0x80, 0x8 ;  /* 0x000000000008781c */ /* 0x000fe20003f0f018 */
[----:B------:R-:W2:Y:S04]  /*0830*/  @UP0 LDCU.64 UR6, c[0x0][0x380] ;  /* 0x00007000ff0607ac */ /* 0x000ea80008000a00 */
[----:B------:R-:W3:Y:S03]  /*0840*/  @!UP1 LDCU.128 UR12, c[0x0][0x380] ;  /* 0x00007000ff0c97ac */ /* 0x000ee60008000c00 */
[C---:B------:R-:W-:Y:S02]  /*0850*/  @P1 IADD3 R3, PT, PT, R13.reuse, UR4, RZ ;  /* 0x000000040d031c10 */ /* 0x040fe4000fffe0ff */
[----:B------:R-:W-:Y:S01]  /*0860*/  @P1 IADD3 R6, P2, PT, R13, UR4, RZ ;  /* 0x000000040d061c10 */ /* 0x000fe2000ff5e0ff */
[----:B------:R-:W-:Y:S01]  /*0870*/  @UP0 UIADD3 UR4, UPT, UPT, UR4, 0x2, URZ ;  /* 0x0000000204040890 */ /* 0x000fe2000fffe0ff */
[----:B-1----:R-:W-:Y:S01]  /*0880*/  MOV R11, UR9 ;  /* 0x00000009000b7c02 */ /* 0x002fe20008000f00 */
[----:B------:R-:W-:Y:S01]  /*0890*/  IMAD.U32 R10, RZ, RZ, UR8 ;  /* 0x00000008ff0a7e24 */ /* 0x000fe2000f8e00ff */
[----:B------:R-:W-:-:S02]  /*08a0*/  MOV R4, UR10 ;  /* 0x0000000a00047c02 */ /* 0x000fc40008000f00 */
[----:B------:R-:W-:Y:S01]  /*08b0*/  MOV R5, UR11 ;  /* 0x0000000b00057c02 */ /* 0x000fe20008000f00 */
[----:B------:R-:W-:-:S04]  /*08c0*/  @P1 IMAD.WIDE.U32 R10, R3, 0x4, R10 ;  /* 0x00000004030a1825 */ /* 0x000fc800078e000a */
[----:B------:R-:W-:Y:S01]  /*08d0*/  @P1 IMAD R3, R7, UR20, R0 ;  /* 0x0000001407031c24 */ /* 0x000fe2000f8e0200 */
[----:B------:R-:W-:Y:S01]  /*08e0*/  @P1 IADD3.X R7, PT, PT, RZ, RZ, RZ, P2, !PT ;  /* 0x000000ffff071210 */ /* 0x000fe200017fe4ff */
[----:B------:R-:W-:Y:S01]  /*08f0*/  IMAD.U32 R19, RZ, RZ, UR4 ;  /* 0x00000004ff137e24 */ /* 0x000fe2000f8e00ff */
[C---:B--2---:R-:W-:Y:S01]  /*0900*/  @P1 LEA R2, P2, R6.reuse, UR6, 0x2 ;  /* 0x0000000606021c11 */ /* 0x044fe2000f8410ff */
[----:B------:R-:W-:Y:S01]  /*0910*/  @P1 IMAD.WIDE R4, R3, 0x4, R4 ;  /* 0x0000000403041825 */ /* 0x000fe200078e0204 */
[----:B------:R-:W-:Y:S01]  /*0920*/  @!P0 IADD3 R17, PT, PT, R13, UR4, RZ ;  /* 0x000000040d118c10 */ /* 0x000fe2000fffe0ff */
[----:B0-----:R-:W2:Y:S01]  /*0930*/  @P1 LDG.E R11, desc[UR18][R10.64] ;  /* 0x000000120a0b1981 */ /* 0x001ea2000c1e1900 */
[----:B------:R-:W-:Y:S01]  /*0940*/  @P1 LEA.HI.X R3, R6, UR7, R7, 0x2, P2 ;  /* 0x0000000706031c11 */ /* 0x000fe200090f1407 */
[----:B------:R-:W-:Y:S01]  /*0950*/  @!P0 IMAD R19, R19, UR20, R0 ;  /* 0x0000001413138c24 */ /* 0x000fe2000f8e0200 */
[----:B---3--:R-:W-:Y:S01]  /*0960*/  MOV R6, UR12 ;  /* 0x0000000c00067c02 */ /* 0x008fe20008000f00 */
[----:B------:R-:W-:Y:S01]  /*0970*/  @P1 IMAD.WIDE R14, R15, 0x4, R4 ;  /* 0x000000040f0e1825 */ /* 0x000fe200078e0204 */
[----:B------:R-:W-:Y:S01]  /*0980*/  MOV R7, UR13 ;  /* 0x0000000d00077c02 */ /* 0x000fe20008000f00 */
[----:B------:R-:W2:Y:S01]  /*0990*/  @P1 LDG.E R4, desc[UR18][R4.64] ;  /* 0x0000001204041981 */ /* 0x000ea2000c1e1900 */
[----:B------:R-:W-:-:S02]  /*09a0*/  MOV R8, UR14 ;  /* 0x0000000e00087c02 */ /* 0x000fc40008000f00 */
[----:B------:R-:W-:Y:S01]  /*09b0*/  MOV R9, UR15 ;  /* 0x0000000f00097c02 */ /* 0x000fe20008000f00 */
[----:B------:R-:W-:Y:S01]  /*09c0*/  @!P0 IMAD.WIDE.U32 R6, R17, 0x4, R6 ;  /* 0x0000000411068825 */ /* 0x000fe200078e0006 */
[----:B------:R-:W3:Y:S03]  /*09d0*/  @P1 LDG.E R14, desc[UR18][R14.64] ;  /* 0x000000120e0e1981 */ /* 0x000ee6000c1e1900 */
[----:B------:R-:W-:Y:S01]  /*09e0*/  @!P0 IMAD.WIDE R8, R19, 0x4, R8 ;  /* 0x0000000413088825 */ /* 0x000fe200078e0208 */
[----:B------:R-:W3:Y:S04]  /*09f0*/  @P1 LDG.E R2, desc[UR18][R2.64+0x4] ;  /* 0x0000041202021981 */ /* 0x000ee8000c1e1900 */
[----:B------:R-:W4:Y:S04]  /*0a00*/  @!P0 LDG.E R7, desc[UR18][R6.64] ;  /* 0x0000001206078981 */ /* 0x000f28000c1e1900 */
[----:B------:R-:W4:Y:S01]  /*0a10*/  @!P0 LDG.E R8, desc[UR18][R8.64] ;  /* 0x0000001208088981 */ /* 0x000f22000c1e1900 */
[----:B--2---:R-:W-:-:S04]  /*0a20*/  @P1 FFMA R11, R11, R4, R12 ;  /* 0x000000040b0b1223 */ /* 0x004fc8000000000c */
[----:B---3--:R-:W-:-:S04]  /*0a30*/  @P1 FFMA R12, R2, R14, R11 ;  /* 0x0000000e020c1223 */ /* 0x008fc8000000000b */
[----:B----4-:R-:W-:-:S07]  /*0a40*/  @!P0 FFMA R12, R7, R8, R12 ;  /* 0x00000008070c8223 */ /* 0x010fce000000000c */
.L_x_2:
[----:B------:R-:W1:Y:S01]  /*0a50*/  LDC.64 R2, c[0x0][0x390] ;  /* 0x0000e400ff027b82 */ /* 0x000e620000000a00 */
[----:B------:R-:W-:-:S05]  /*0a60*/  IADD3 R13, PT, PT, R0, R13, RZ ;  /* 0x0000000d000d7210 */ /* 0x000fca0007ffe0ff */
[----:B-1----:R-:W-:-:S05]  /*0a70*/  IMAD.WIDE R2, R13, 0x4, R2 ;  /* 0x000000040d027825 */ /* 0x002fca00078e0202 */
[----:B0-----:R-:W-:Y:S01]  /*0a80*/  STG.E desc[UR18][R2.64], R12 ;  /* 0x0000000c02007986 */ /* 0x001fe2000c101912 */
[----:B------:R-:W-:Y:S05]  /*0a90*/  EXIT ;  /* 0x000000000000794d */ /* 0x000fea0003800000 */
.L_x_4:
[----:B------:R-:W-:-:S00]  /*0aa0*/  BRA `(.L_x_4) ;  /* 0xfffffffc00fc7947 */ /* 0x000fc0000383ffff */
[----:B------:R-:W-:-:S00]  /*0ab0*/  NOP ;  /* 0x0000000000007918 */ /* 0x000fc00000000000 */
        /* <DEDUP_REMOVED lines=12> */
.L_x_5:


//--------------------- .nv.shared.reserved.0     --------------------------
	.section	.nv.shared.reserved.0,"aw",@nobits
	.weak		__nv_reservedSMEM_offset_0_alias
	.size		__nv_reservedSMEM_offset_0_alias, 0, 64
	.other		__nv_reservedSMEM_offset_0_alias,@"STO_CUDA_RESERVED_SHARED STV_DEFAULT"
__nv_reservedSMEM_offset_0_alias:
	.zero		0
	.zero		64


//--------------------- .nv.constant0._Z23vecMultiplicationKernelPfS_S_i --------------------------
	.section	.nv.constant0._Z23vecMultiplicationKernelPfS_S_i,"a",@progbits
	.sectionflags	@""
	.align	4
.nv.constant0._Z23vecMultiplicationKernelPfS_S_i:
	.zero		924


//--------------------- SYMBOLS --------------------------

	.type		.nv.reservedSmem.offset0,@object
	.size		.nv.reservedSmem.offset0,0x4
